//
// Generated by NVIDIA NVVM Compiler
//
// Compiler Build ID: CL-36424714
// Cuda compilation tools, release 13.0, V13.0.88
// Based on NVVM 20.0.0
//

.version 9.0
.target sm_100
.address_size 64

	// .globl	_Z15kernel_nobranchPKfS0_Pfi

.visible .entry _Z15kernel_nobranchPKfS0_Pfi(
	.param .u64 .ptr .align 1 _Z15kernel_nobranchPKfS0_Pfi_param_0,
	.param .u64 .ptr .align 1 _Z15kernel_nobranchPKfS0_Pfi_param_1,
	.param .u64 .ptr .align 1 _Z15kernel_nobranchPKfS0_Pfi_param_2,
	.param .u32 _Z15kernel_nobranchPKfS0_Pfi_param_3
)
{
	.reg .pred 	%p<7>;
	.reg .b32 	%r<31>;
	.reg .b32 	%f<21>;
	.reg .b64 	%rd<25>;

	ld.param.u64 	%rd4, [_Z15kernel_nobranchPKfS0_Pfi_param_0];
	ld.param.u64 	%rd5, [_Z15kernel_nobranchPKfS0_Pfi_param_1];
	ld.param.u64 	%rd6, [_Z15kernel_nobranchPKfS0_Pfi_param_2];
	ld.param.u32 	%r12, [_Z15kernel_nobranchPKfS0_Pfi_param_3];
	cvta.to.global.u64 	%rd1, %rd6;
	cvta.to.global.u64 	%rd2, %rd5;
	cvta.to.global.u64 	%rd3, %rd4;
	mov.u32 	%r13, %ctaid.x;
	mov.u32 	%r14, %ntid.x;
	mov.u32 	%r15, %tid.x;
	mad.lo.s32 	%r29, %r13, %r14, %r15;
	mov.u32 	%r16, %nctaid.x;
	mul.lo.s32 	%r2, %r16, %r14;
	setp.ge.s32 	%p1, %r29, %r12;
	@%p1 bra 	$L__BB0_7;
	add.s32 	%r17, %r29, %r2;
	max.s32 	%r18, %r12, %r17;
	setp.lt.s32 	%p2, %r17, %r12;
	selp.u32 	%r19, 1, 0, %p2;
	add.s32 	%r20, %r17, %r19;
	sub.s32 	%r21, %r18, %r20;
	div.u32 	%r22, %r21, %r2;
	add.s32 	%r3, %r22, %r19;
	and.b32  	%r23, %r3, 3;
	setp.eq.s32 	%p3, %r23, 3;
	@%p3 bra 	$L__BB0_4;
	add.s32 	%r24, %r3, 1;
	and.b32  	%r25, %r24, 3;
	neg.s32 	%r27, %r25;
$L__BB0_3:
	.pragma "nounroll";
	mul.wide.s32 	%rd7, %r29, 4;
	add.s64 	%rd8, %rd1, %rd7;
	add.s64 	%rd9, %rd2, %rd7;
	add.s64 	%rd10, %rd3, %rd7;
	ld.global.f32 	%f1, [%rd10];
	ld.global.f32 	%f2, [%rd9];
	mul.f32 	%f3, %f2, 0f3ED3F7CF;
	fma.rn.f32 	%f4, %f1, 0f3FCF1AA0, %f3;
	st.global.f32 	[%rd8], %f4;
	add.s32 	%r29, %r29, %r2;
	add.s32 	%r27, %r27, 1;
	setp.ne.s32 	%p4, %r27, 0;
	@%p4 bra 	$L__BB0_3;
$L__BB0_4:
	setp.lt.u32 	%p5, %r3, 3;
	@%p5 bra 	$L__BB0_7;
	mul.wide.s32 	%rd15, %r2, 4;
	shl.b32 	%r26, %r2, 2;
$L__BB0_6:
	mul.wide.s32 	%rd11, %r29, 4;
	add.s64 	%rd12, %rd3, %rd11;
	ld.global.f32 	%f5, [%rd12];
	add.s64 	%rd13, %rd2, %rd11;
	ld.global.f32 	%f6, [%rd13];
	mul.f32 	%f7, %f6, 0f3ED3F7CF;
	fma.rn.f32 	%f8, %f5, 0f3FCF1AA0, %f7;
	add.s64 	%rd14, %rd1, %rd11;
	st.global.f32 	[%rd14], %f8;
	add.s64 	%rd16, %rd12, %rd15;
	ld.global.f32 	%f9, [%rd16];
	add.s64 	%rd17, %rd13, %rd15;
	ld.global.f32 	%f10, [%rd17];
	mul.f32 	%f11, %f10, 0f3ED3F7CF;
	fma.rn.f32 	%f12, %f9, 0f3FCF1AA0, %f11;
	add.s64 	%rd18, %rd14, %rd15;
	st.global.f32 	[%rd18], %f12;
	add.s64 	%rd19, %rd16, %rd15;
	ld.global.f32 	%f13, [%rd19];
	add.s64 	%rd20, %rd17, %rd15;
	ld.global.f32 	%f14, [%rd20];
	mul.f32 	%f15, %f14, 0f3ED3F7CF;
	fma.rn.f32 	%f16, %f13, 0f3FCF1AA0, %f15;
	add.s64 	%rd21, %rd18, %rd15;
	st.global.f32 	[%rd21], %f16;
	add.s64 	%rd22, %rd19, %rd15;
	ld.global.f32 	%f17, [%rd22];
	add.s64 	%rd23, %rd20, %rd15;
	ld.global.f32 	%f18, [%rd23];
	mul.f32 	%f19, %f18, 0f3ED3F7CF;
	fma.rn.f32 	%f20, %f17, 0f3FCF1AA0, %f19;
	add.s64 	%rd24, %rd21, %rd15;
	st.global.f32 	[%rd24], %f20;
	add.s32 	%r29, %r26, %r29;
	setp.lt.s32 	%p6, %r29, %r12;
	@%p6 bra 	$L__BB0_6;
$L__BB0_7:
	ret;

}
	// .globl	_Z13kernel_branchPKfS0_Pfi
.visible .entry _Z13kernel_branchPKfS0_Pfi(
	.param .u64 .ptr .align 1 _Z13kernel_branchPKfS0_Pfi_param_0,
	.param .u64 .ptr .align 1 _Z13kernel_branchPKfS0_Pfi_param_1,
	.param .u64 .ptr .align 1 _Z13kernel_branchPKfS0_Pfi_param_2,
	.param .u32 _Z13kernel_branchPKfS0_Pfi_param_3
)
{
	.reg .pred 	%p<4>;
	.reg .b32 	%r<11>;
	.reg .b32 	%f<9>;
	.reg .b64 	%rd<15>;

	ld.param.u64 	%rd4, [_Z13kernel_branchPKfS0_Pfi_param_0];
	ld.param.u64 	%rd6, [_Z13kernel_branchPKfS0_Pfi_param_1];
	ld.param.u64 	%rd5, [_Z13kernel_branchPKfS0_Pfi_param_2];
	ld.param.u32 	%r6, [_Z13kernel_branchPKfS0_Pfi_param_3];
	cvta.to.global.u64 	%rd1, %rd6;
	mov.u32 	%r7, %ctaid.x;
	mov.u32 	%r1, %ntid.x;
	mov.u32 	%r8, %tid.x;
	mad.lo.s32 	%r10, %r7, %r1, %r8;
	setp.ge.s32 	%p1, %r10, %r6;
	@%p1 bra 	$L__BB1_6;
	mov.u32 	%r9, %nctaid.x;
	mul.lo.s32 	%r3, %r9, %r1;
	cvta.to.global.u64 	%rd2, %rd4;
	cvta.to.global.u64 	%rd3, %rd5;
$L__BB1_2:
	mul.wide.s32 	%rd7, %r10, 4;
	add.s64 	%rd8, %rd2, %rd7;
	ld.global.f32 	%f1, [%rd8];
	setp.leu.f32 	%p2, %f1, 0f00000000;
	@%p2 bra 	$L__BB1_4;
	add.s64 	%rd12, %rd1, %rd7;
	ld.global.f32 	%f7, [%rd12];
	fma.rn.f32 	%f8, %f1, 0f3FCF1AA0, %f7;
	bra.uni 	$L__BB1_5;
$L__BB1_4:
	mul.f32 	%f5, %f1, 0f3ED3F7CF;
	add.s64 	%rd10, %rd1, %rd7;
	ld.global.f32 	%f6, [%rd10];
	sub.f32 	%f8, %f5, %f6;
$L__BB1_5:
	add.s64 	%rd14, %rd3, %rd7;
	st.global.f32 	[%rd14], %f8;
	add.s32 	%r10, %r10, %r3;
	setp.lt.s32 	%p3, %r10, %r6;
	@%p3 bra 	$L__BB1_2;
$L__BB1_6:
	ret;

}


// ===== COMPILED SASS (sm_100) =====

	.target	sm_100

	.elftype	@"ET_EXEC"


//--------------------- .note.nv.tkinfo           --------------------------
	.section	.note.nv.tkinfo,"",@"SHT_NOTE"
	.sectionflags	@"SHF_NOTE_NV_TKINFO"
	.tkinfo
        /*0018*/ 	.word	0x00000002
        /*0030*/ 	.string	""
        /*0030*/ 	.string	"ptxas"
        /*0030*/ 	.string	"Cuda compilation tools, release 13.0, V13.0.88"
        /*0030*/ 	.string	"Build cuda_13.0.r13.0/compiler.36424714_0"
        /*0030*/ 	.string	"-arch sm_100 -m 64 "



//--------------------- .note.nv.cuinfo           --------------------------
	.section	.note.nv.cuinfo,"",@"SHT_NOTE"
	.sectionflags	@"SHF_NOTE_NV_CUINFO"
        /*0018*/ 	.short	0x0002
        /*001a*/ 	.short	0x0064
        /*001c*/ 	.short	0x0082
	.zero		2


//--------------------- .nv.info                  --------------------------
	.section	.nv.info,"",@"SHT_CUDA_INFO"
	.align	4


	//----- nvinfo : EIATTR_REGCOUNT
	.align		4
        /*0000*/ 	.byte	0x04, 0x2f
        /*0002*/ 	.short	(.L_1 - .L_0)
	.align		4
.L_0:
        /*0004*/ 	.word	index@(_Z15kernel_nobranchPKfS0_Pfi)
        /*0008*/ 	.word	0x00000016


	//----- nvinfo : EIATTR_FRAME_SIZE
	.align		4
.L_1:
        /*000c*/ 	.byte	0x04, 0x11
        /*000e*/ 	.short	(.L_3 - .L_2)
	.align		4
.L_2:
        /*0010*/ 	.word	index@(_Z15kernel_nobranchPKfS0_Pfi)
        /*0014*/ 	.word	0x00000000


	//----- nvinfo : EIATTR_REGCOUNT
	.align		4
.L_3:
        /*0018*/ 	.byte	0x04, 0x2f
        /*001a*/ 	.short	(.L_5 - .L_4)
	.align		4
.L_4:
        /*001c*/ 	.word	index@(_Z13kernel_branchPKfS0_Pfi)
        /*0020*/ 	.word	0x00000014


	//----- nvinfo : EIATTR_FRAME_SIZE
	.align		4
.L_5:
        /*0024*/ 	.byte	0x04, 0x11
        /*0026*/ 	.short	(.L_7 - .L_6)
	.align		4
.L_6:
        /*0028*/ 	.word	index@(_Z13kernel_branchPKfS0_Pfi)
        /*002c*/ 	.word	0x00000000


	//----- nvinfo : EIATTR_MIN_STACK_SIZE
	.align		4
.L_7:
        /*0030*/ 	.byte	0x04, 0x12
        /*0032*/ 	.short	(.L_9 - .L_8)
	.align		4
.L_8:
        /*0034*/ 	.word	index@(_Z13kernel_branchPKfS0_Pfi)
        /*0038*/ 	.word	0x00000000


	//----- nvinfo : EIATTR_MIN_STACK_SIZE
	.align		4
.L_9:
        /*003c*/ 	.byte	0x04, 0x12
        /*003e*/ 	.short	(.L_11 - .L_10)
	.align		4
.L_10:
        /*0040*/ 	.word	index@(_Z15kernel_nobranchPKfS0_Pfi)
        /*0044*/ 	.word	0x00000000
.L_11:


//--------------------- .nv.compat                --------------------------
	.section	.nv.compat,"",@"SHT_CUDA_COMPAT_INFO"
	.align	4
        /*0000*/ 	.byte	0x02, 0x09, 0x00, 0x00, 0x02, 0x02, 0x01, 0x00, 0x02, 0x05, 0x05, 0x00, 0x03, 0x07, 0x01, 0x01
        /*0010*/ 	.byte	0x02, 0x03, 0x00, 0x00, 0x02, 0x06, 0x01, 0x00, 0x04, 0x0b, 0x08, 0x00, 0x09, 0x00, 0x00, 0x00
        /*0020*/ 	.byte	0x00, 0x00, 0x00, 0x00


//--------------------- .nv.info._Z13kernel_branchPKfS0_Pfi --------------------------
	.section	.nv.info._Z13kernel_branchPKfS0_Pfi,"",@"SHT_CUDA_INFO"
	.sectionflags	@""
	.align	4


	//----- nvinfo : EIATTR_CUDA_API_VERSION
	.align		4
        /*0000*/ 	.byte	0x04, 0x37
        /*0002*/ 	.short	(.L_13 - .L_12)
.L_12:
        /*0004*/ 	.word	0x00000082


	//----- nvinfo : EIATTR_KPARAM_INFO
	.align		4
.L_13:
        /*0008*/ 	.byte	0x04, 0x17
        /*000a*/ 	.short	(.L_15 - .L_14)
.L_14:
        /*000c*/ 	.word	0x00000000
        /*0010*/ 	.short	0x0003
        /*0012*/ 	.short	0x0018
        /*0014*/ 	.byte	0x00, 0xf0, 0x11, 0x00


	//----- nvinfo : EIATTR_KPARAM_INFO
	.align		4
.L_15:
        /*0018*/ 	.byte	0x04, 0x17
        /*001a*/ 	.short	(.L_17 - .L_16)
.L_16:
        /*001c*/ 	.word	0x00000000
        /*0020*/ 	.short	0x0002
        /*0022*/ 	.short	0x0010
        /*0024*/ 	.byte	0x00, 0xf5, 0x21, 0x00


	//----- nvinfo : EIATTR_KPARAM_INFO
	.align		4
.L_17:
        /*0028*/ 	.byte	0x04, 0x17
        /*002a*/ 	.short	(.L_19 - .L_18)
.L_18:
        /*002c*/ 	.word	0x00000000
        /*0030*/ 	.short	0x0001
        /*0032*/ 	.short	0x0008
        /*0034*/ 	.byte	0x00, 0xf5, 0x21, 0x00


	//----- nvinfo : EIATTR_KPARAM_INFO
	.align		4
.L_19:
        /*0038*/ 	.byte	0x04, 0x17
        /*003a*/ 	.short	(.L_21 - .L_20)
.L_20:
        /*003c*/ 	.word	0x00000000
        /*0040*/ 	.short	0x0000
        /*0042*/ 	.short	0x0000
        /*0044*/ 	.byte	0x00, 0xf5, 0x21, 0x00


	//----- nvinfo : EIATTR_SPARSE_MMA_MASK
	.align		4
.L_21:
        /*0048*/ 	.byte	0x03, 0x50
        /*004a*/ 	.short	0x0000


	//----- nvinfo : EIATTR_MAXREG_COUNT
	.align		4
        /*004c*/ 	.byte	0x03, 0x1b
        /*004e*/ 	.short	0x00ff


	//----- nvinfo : EIATTR_MERCURY_ISA_VERSION
	.align		4
        /*0050*/ 	.byte	0x03, 0x5f
        /*0052*/ 	.short	0x0101


	//----- nvinfo : EIATTR_VRC_CTA_INIT_COUNT
	.align		4
        /*0054*/ 	.byte	0x02, 0x4a
	.zero		1
	.zero		1


	//----- nvinfo : EIATTR_EXIT_INSTR_OFFSETS
	.align		4
        /*0058*/ 	.byte	0x04, 0x1c
        /*005a*/ 	.short	(.L_23 - .L_22)


	//   ....[0]....
.L_22:
        /*005c*/ 	.word	0x00000070


	//   ....[1]....
        /*0060*/ 	.word	0x000001b0


	//----- nvinfo : EIATTR_CRS_STACK_SIZE
	.align		4
.L_23:
        /*0064*/ 	.byte	0x04, 0x1e
        /*0066*/ 	.short	(.L_25 - .L_24)
.L_24:
        /*0068*/ 	.word	0x00000000


	//----- nvinfo : EIATTR_CBANK_PARAM_SIZE
	.align		4
.L_25:
        /*006c*/ 	.byte	0x03, 0x19
        /*006e*/ 	.short	0x001c


	//----- nvinfo : EIATTR_PARAM_CBANK
	.align		4
        /*0070*/ 	.byte	0x04, 0x0a
        /*0072*/ 	.short	(.L_27 - .L_26)
	.align		4
.L_26:
        /*0074*/ 	.word	index@(.nv.constant0._Z13kernel_branchPKfS0_Pfi)
        /*0078*/ 	.short	0x0380
        /*007a*/ 	.short	0x001c


	//----- nvinfo : EIATTR_SW_WAR
	.align		4
.L_27:
        /*007c*/ 	.byte	0x04, 0x36
        /*007e*/ 	.short	(.L_29 - .L_28)
.L_28:
        /*0080*/ 	.word	0x00000008
.L_29:


//--------------------- .nv.info._Z15kernel_nobranchPKfS0_Pfi --------------------------
	.section	.nv.info._Z15kernel_nobranchPKfS0_Pfi,"",@"SHT_CUDA_INFO"
	.sectionflags	@""
	.align	4


	//----- nvinfo : EIATTR_CUDA_API_VERSION
	.align		4
        /*0000*/ 	.byte	0x04, 0x37
        /*0002*/ 	.short	(.L_31 - .L_30)
.L_30:
        /*0004*/ 	.word	0x00000082


	//----- nvinfo : EIATTR_KPARAM_INFO
	.align		4
.L_31:
        /*0008*/ 	.byte	0x04, 0x17
        /*000a*/ 	.short	(.L_33 - .L_32)
.L_32:
        /*000c*/ 	.word	0x00000000
        /*0010*/ 	.short	0x0003
        /*0012*/ 	.short	0x0018
        /*0014*/ 	.byte	0x00, 0xf0, 0x11, 0x00


	//----- nvinfo : EIATTR_KPARAM_INFO
	.align		4
.L_33:
        /*0018*/ 	.byte	0x04, 0x17
        /*001a*/ 	.short	(.L_35 - .L_34)
.L_34:
        /*001c*/ 	.word	0x00000000
        /*0020*/ 	.short	0x0002
        /*0022*/ 	.short	0x0010
        /*0024*/ 	.byte	0x00, 0xf5, 0x21, 0x00


	//----- nvinfo : EIATTR_KPARAM_INFO
	.align		4
.L_35:
        /*0028*/ 	.byte	0x04, 0x17
        /*002a*/ 	.short	(.L_37 - .L_36)
.L_36:
        /*002c*/ 	.word	0x00000000
        /*0030*/ 	.short	0x0001
        /*0032*/ 	.short	0x0008
        /*0034*/ 	.byte	0x00, 0xf5, 0x21, 0x00


	//----- nvinfo : EIATTR_KPARAM_INFO
	.align		4
.L_37:
        /*0038*/ 	.byte	0x04, 0x17
        /*003a*/ 	.short	(.L_39 - .L_38)
.L_38:
        /*003c*/ 	.word	0x00000000
        /*0040*/ 	.short	0x0000
        /*0042*/ 	.short	0x0000
        /*0044*/ 	.byte	0x00, 0xf5, 0x21, 0x00


	//----- nvinfo : EIATTR_SPARSE_MMA_MASK
	.align		4
.L_39:
        /*0048*/ 	.byte	0x03, 0x50
        /*004a*/ 	.short	0x0000


	//----- nvinfo : EIATTR_MAXREG_COUNT
	.align		4
        /*004c*/ 	.byte	0x03, 0x1b
        /*004e*/ 	.short	0x00ff


	//----- nvinfo : EIATTR_MERCURY_ISA_VERSION
	.align		4
        /*0050*/ 	.byte	0x03, 0x5f
        /*0052*/ 	.short	0x0101


	//----- nvinfo : EIATTR_VRC_CTA_INIT_COUNT
	.align		4
        /*0054*/ 	.byte	0x02, 0x4a
	.zero		1
	.zero		1


	//----- nvinfo : EIATTR_EXIT_INSTR_OFFSETS
	.align		4
        /*0058*/ 	.byte	0x04, 0x1c
        /*005a*/ 	.short	(.L_41 - .L_40)


	//   ....[0]....
.L_40:
        /*005c*/ 	.word	0x00000090


	//   ....[1]....
        /*0060*/ 	.word	0x000003b0


	//   ....[2]....
        /*0064*/ 	.word	0x00000620


	//----- nvinfo : EIATTR_CRS_STACK_SIZE
	.align		4
.L_41:
        /*0068*/ 	.byte	0x04, 0x1e
        /*006a*/ 	.short	(.L_43 - .L_42)
.L_42:
        /*006c*/ 	.word	0x00000000


	//----- nvinfo : EIATTR_CBANK_PARAM_SIZE
	.align		4
.L_43:
        /*0070*/ 	.byte	0x03, 0x19
        /*0072*/ 	.short	0x001c


	//----- nvinfo : EIATTR_PARAM_CBANK
	.align		4
        /*0074*/ 	.byte	0x04, 0x0a
        /*0076*/ 	.short	(.L_45 - .L_44)
	.align		4
.L_44:
        /*0078*/ 	.word	index@(.nv.constant0._Z15kernel_nobranchPKfS0_Pfi)
        /*007c*/ 	.short	0x0380
        /*007e*/ 	.short	0x001c


	//----- nvinfo : EIATTR_SW_WAR
	.align		4
.L_45:
        /*0080*/ 	.byte	0x04, 0x36
        /*0082*/ 	.short	(.L_47 - .L_46)
.L_46:
        /*0084*/ 	.word	0x00000008
.L_47:


//--------------------- .nv.callgraph             --------------------------
	.section	.nv.callgraph,"",@"SHT_CUDA_CALLGRAPH"
	.align	4
	.sectionentsize	8
	.align		4
        /*0000*/ 	.word	0x00000000
	.align		4
        /*0004*/ 	.word	0xffffffff
	.align		4
        /*0008*/ 	.word	0x00000000
	.align		4
        /*000c*/ 	.word	0xfffffffe
	.align		4
        /*0010*/ 	.word	0x00000000
	.align		4
        /*0014*/ 	.word	0xfffffffd
	.align		4
        /*0018*/ 	.word	0x00000000
	.align		4
        /*001c*/ 	.word	0xfffffffc


//--------------------- .text._Z13kernel_branchPKfS0_Pfi --------------------------
	.section	.text._Z13kernel_branchPKfS0_Pfi,"ax",@progbits
	.align	128
        .global         _Z13kernel_branchPKfS0_Pfi
        .type           _Z13kernel_branchPKfS0_Pfi,@function
        .size           _Z13kernel_branchPKfS0_Pfi,(.L_x_7 - _Z13kernel_branchPKfS0_Pfi)
        .other          _Z13kernel_branchPKfS0_Pfi,@"STO_CUDA_ENTRY STV_DEFAULT"
_Z13kernel_branchPKfS0_Pfi:
.text._Z13kernel_branchPKfS0_Pfi:
[----:B------:R-:W-:Y:S01]  /*0000*/  LDC R1, c[0x0][0x37c] ;  /* 0x0000df00ff017b82 */ /* 0x000fe20000000800 */
[----:B------:R-:W0:Y:S07]  /*0010*/  S2R R0, SR_TID.X ;  /* 0x0000000000007919 */ /* 0x000e2e0000002100 */
[----:B------:R-:W0:Y:S01]  /*0020*/  S2UR UR4, SR_CTAID.X ;  /* 0x00000000000479c3 */ /* 0x000e220000002500 */
[----:B------:R-:W1:Y:S07]  /*0030*/  LDCU UR5, c[0x0][0x398] ;  /* 0x00007300ff0577ac */ /* 0x000e6e0008000800 */
[----:B------:R-:W0:Y:S02]  /*0040*/  LDC R15, c[0x0][0x360] ;  /* 0x0000d800ff0f7b82 */ /* 0x000e240000000800 */
[----:B0-----:R-:W-:-:S05]  /*0050*/  IMAD R0, R15, UR4, R0 ;  /* 0x000000040f007c24 */ /* 0x001fca000f8e0200 */
[----:B-1----:R-:W-:-:S13]  /*0060*/  ISETP.GE.AND P0, PT, R0, UR5, PT ;  /* 0x0000000500007c0c */ /* 0x002fda000bf06270 */
[----:B------:R-:W-:Y:S05]  /*0070*/  @P0 EXIT ;  /* 0x000000000000094d */ /* 0x000fea0003800000 */
[----:B------:R-:W0:Y:S01]  /*0080*/  LDC.64 R8, c[0x0][0x380] ;  /* 0x0000e000ff087b82 */ /* 0x000e220000000a00 */
[----:B------:R-:W1:Y:S01]  /*0090*/  LDCU UR4, c[0x0][0x370] ;  /* 0x00006e00ff0477ac */ /* 0x000e620008000800 */
[----:B------:R-:W2:Y:S06]  /*00a0*/  LDCU.64 UR6, c[0x0][0x358] ;  /* 0x00006b00ff0677ac */ /* 0x000eac0008000a00 */
[----:B------:R-:W3:Y:S01]  /*00b0*/  LDC.64 R12, c[0x0][0x390] ;  /* 0x0000e400ff0c7b82 */ /* 0x000ee20000000a00 */
[----:B------:R-:W4:Y:S07]  /*00c0*/  LDCU UR5, c[0x0][0x398] ;  /* 0x00007300ff0577ac */ /* 0x000f2e0008000800 */
[----:B------:R-:W0:Y:S01]  /*00d0*/  LDC.64 R10, c[0x0][0x388] ;  /* 0x0000e200ff0a7b82 */ /* 0x000e220000000a00 */
[----:B-1----:R-:W-:-:S07]  /*00e0*/  IMAD R15, R15, UR4, RZ ;  /* 0x000000040f0f7c24 */ /* 0x002fce000f8e02ff */
.L_x_0:
[----:B0-----:R-:W-:-:S06]  /*00f0*/  IMAD.WIDE R2, R0, 0x4, R8 ;  /* 0x0000000400027825 */ /* 0x001fcc00078e0208 */
[----:B--2---:R-:W2:Y:S01]  /*0100*/  LDG.E R3, desc[UR6][R2.64] ;  /* 0x0000000602037981 */ /* 0x004ea2000c1e1900 */
[----:B------:R-:W-:-:S06]  /*0110*/  IMAD.WIDE R4, R0, 0x4, R10 ;  /* 0x0000000400047825 */ /* 0x000fcc00078e020a */
[----:B------:R-:W5:Y:S01]  /*0120*/  LDG.E R4, desc[UR6][R4.64] ;  /* 0x0000000604047981 */ /* 0x000f62000c1e1900 */
[----:B-1-3--:R-:W-:Y:S01]  /*0130*/  IMAD.WIDE R6, R0, 0x4, R12 ;  /* 0x0000000400067825 */ /* 0x00afe200078e020c */
[----:B------:R-:W-:Y:S02]  /*0140*/  IADD3 R0, PT, PT, R15, R0, RZ ;  /* 0x000000000f007210 */ /* 0x000fe40007ffe0ff */
[----:B--2---:R-:W-:-:S13]  /*0150*/  FSETP.GT.AND P0, PT, R3, RZ, PT ;  /* 0x000000ff0300720b */ /* 0x004fda0003f04000 */
[C-C-:B-----5:R-:W-:Y:S01]  /*0160*/  @P0 FFMA R17, R3.reuse, 1.618000030517578125, R4.reuse ;  /* 0x3fcf1aa003110823 */ /* 0x160fe20000000004 */
[----:B------:R-:W-:Y:S01]  /*0170*/  @!P0 FFMA R17, R3, 0.41400000452995300293, -R4 ;  /* 0x3ed3f7cf03118823 */ /* 0x000fe20000000804 */
[----:B----4-:R-:W-:-:S04]  /*0180*/  ISETP.GE.AND P0, PT, R0, UR5, PT ;  /* 0x0000000500007c0c */ /* 0x010fc8000bf06270 */
[----:B------:R1:W-:Y:S09]  /*0190*/  STG.E desc[UR6][R6.64], R17 ;  /* 0x0000001106007986 */ /* 0x0003f2000c101906 */
[----:B------:R-:W-:Y:S05]  /*01a0*/  @!P0 BRA `(.L_x_0) ;  /* 0xfffffffc00d08947 */ /* 0x000fea000383ffff */
[----:B------:R-:W-:Y:S05]  /*01b0*/  EXIT ;  /* 0x000000000000794d */ /* 0x000fea0003800000 */
.L_x_1:
[----:B------:R-:W-:-:S00]  /*01c0*/  BRA `(.L_x_1) ;  /* 0xfffffffc00fc7947 */ /* 0x000fc0000383ffff */
[----:B------:R-:W-:-:S00]  /*01d0*/  NOP ;  /* 0x0000000000007918 */ /* 0x000fc00000000000 */
        /* <DEDUP_REMOVED lines=10> */
.L_x_7:


//--------------------- .text._Z15kernel_nobranchPKfS0_Pfi --------------------------
	.section	.text._Z15kernel_nobranchPKfS0_Pfi,"ax",@progbits
	.align	128
        .global         _Z15kernel_nobranchPKfS0_Pfi
        .type           _Z15kernel_nobranchPKfS0_Pfi,@function
        .size           _Z15kernel_nobranchPKfS0_Pfi,(.L_x_8 - _Z15kernel_nobranchPKfS0_Pfi)
        .other          _Z15kernel_nobranchPKfS0_Pfi,@"STO_CUDA_ENTRY STV_DEFAULT"
_Z15kernel_nobranchPKfS0_Pfi:
.text._Z15kernel_nobranchPKfS0_Pfi:
[----:B------:R-:W-:Y:S01]  /*0000*/  LDC R1, c[0x0][0x37c] ;  /* 0x0000df00ff017b82 */ /* 0x000fe20000000800 */
[----:B------:R-:W0:Y:S07]  /*0010*/  S2R R3, SR_TID.X ;  /* 0x0000000000037919 */ /* 0x000e2e0000002100 */
[----:B------:R-:W0:Y:S01]  /*0020*/  S2UR UR4, SR_CTAID.X ;  /* 0x00000000000479c3 */ /* 0x000e220000002500 */
[----:B------:R-:W1:Y:S07]  /*0030*/  LDCU UR6, c[0x0][0x398] ;  /* 0x00007300ff0677ac */ /* 0x000e6e0008000800 */
[----:B------:R-:W0:Y:S01]  /*0040*/  LDC R0, c[0x0][0x360] ;  /* 0x0000d800ff007b82 */ /* 0x000e220000000800 */
[----:B------:R-:W2:Y:S01]  /*0050*/  LDCU UR5, c[0x0][0x370] ;  /* 0x00006e00ff0577ac */ /* 0x000ea20008000800 */
[----:B0-----:R-:W-:-:S02]  /*0060*/  IMAD R3, R0, UR4, R3 ;  /* 0x0000000400037c24 */ /* 0x001fc4000f8e0203 */
[----:B--2---:R-:W-:-:S03]  /*0070*/  IMAD R0, R0, UR5, RZ ;  /* 0x0000000500007c24 */ /* 0x004fc6000f8e02ff */
[----:B-1----:R-:W-:-:S13]  /*0080*/  ISETP.GE.AND P0, PT, R3, UR6, PT ;  /* 0x0000000603007c0c */ /* 0x002fda000bf06270 */
[----:B------:R-:W-:Y:S05]  /*0090*/  @P0 EXIT ;  /* 0x000000000000094d */ /* 0x000fea0003800000 */
[----:B------:R-:W0:Y:S01]  /*00a0*/  I2F.U32.RP R8, R0 ;  /* 0x0000000000087306 */ /* 0x000e220000209000 */
[----:B------:R-:W-:Y:S01]  /*00b0*/  IADD3 R2, PT, PT, R0, R3, RZ ;  /* 0x0000000300027210 */ /* 0x000fe20007ffe0ff */
[----:B------:R-:W1:Y:S01]  /*00c0*/  LDCU.64 UR4, c[0x0][0x358] ;  /* 0x00006b00ff0477ac */ /* 0x000e620008000a00 */
[----:B------:R-:W-:Y:S01]  /*00d0*/  IADD3 R9, PT, PT, RZ, -R0, RZ ;  /* 0x80000000ff097210 */ /* 0x000fe20007ffe0ff */
[----:B------:R-:W-:Y:S01]  /*00e0*/  BSSY.RECONVERGENT B0, `(.L_x_2) ;  /* 0x000002c000007945 */ /* 0x000fe20003800200 */
[C---:B------:R-:W-:Y:S02]  /*00f0*/  ISETP.GE.AND P0, PT, R2.reuse, UR6, PT ;  /* 0x0000000602007c0c */ /* 0x040fe4000bf06270 */
[----:B------:R-:W-:Y:S02]  /*0100*/  VIMNMX R7, PT, PT, R2, UR6, !PT ;  /* 0x0000000602077c48 */ /* 0x000fe4000ffe0100 */
[----:B------:R-:W-:Y:S02]  /*0110*/  SEL R6, RZ, 0x1, P0 ;  /* 0x00000001ff067807 */ /* 0x000fe40000000000 */
[----:B------:R-:W-:-:S02]  /*0120*/  ISETP.NE.U32.AND P2, PT, R0, RZ, PT ;  /* 0x000000ff0000720c */ /* 0x000fc40003f45070 */
[----:B------:R-:W-:Y:S01]  /*0130*/  IADD3 R7, PT, PT, R7, -R2, -R6 ;  /* 0x8000000207077210 */ /* 0x000fe20007ffe806 */
[----:B0-----:R-:W0:Y:S02]  /*0140*/  MUFU.RCP R8, R8 ;  /* 0x0000000800087308 */ /* 0x001e240000001000 */
[----:B0-----:R-:W-:-:S06]  /*0150*/  IADD3 R4, PT, PT, R8, 0xffffffe, RZ ;  /* 0x0ffffffe08047810 */ /* 0x001fcc0007ffe0ff */
[----:B------:R0:W2:Y:S02]  /*0160*/  F2I.FTZ.U32.TRUNC.NTZ R5, R4 ;  /* 0x0000000400057305 */ /* 0x0000a4000021f000 */
[----:B0-----:R-:W-:Y:S02]  /*0170*/  HFMA2 R4, -RZ, RZ, 0, 0 ;  /* 0x00000000ff047431 */ /* 0x001fe400000001ff */
[----:B--2---:R-:W-:-:S04]  /*0180*/  IMAD R9, R9, R5, RZ ;  /* 0x0000000509097224 */ /* 0x004fc800078e02ff */
[----:B------:R-:W-:-:S06]  /*0190*/  IMAD.HI.U32 R8, R5, R9, R4 ;  /* 0x0000000905087227 */ /* 0x000fcc00078e0004 */
[----:B------:R-:W-:-:S05]  /*01a0*/  IMAD.HI.U32 R5, R8, R7, RZ ;  /* 0x0000000708057227 */ /* 0x000fca00078e00ff */
[----:B------:R-:W-:-:S05]  /*01b0*/  IADD3 R2, PT, PT, -R5, RZ, RZ ;  /* 0x000000ff05027210 */ /* 0x000fca0007ffe1ff */
[----:B------:R-:W-:-:S05]  /*01c0*/  IMAD R7, R0, R2, R7 ;  /* 0x0000000200077224 */ /* 0x000fca00078e0207 */
[----:B------:R-:W-:-:S13]  /*01d0*/  ISETP.GE.U32.AND P0, PT, R7, R0, PT ;  /* 0x000000000700720c */ /* 0x000fda0003f06070 */
[----:B------:R-:W-:Y:S02]  /*01e0*/  @P0 IADD3 R7, PT, PT, -R0, R7, RZ ;  /* 0x0000000700070210 */ /* 0x000fe40007ffe1ff */
[----:B------:R-:W-:Y:S02]  /*01f0*/  @P0 IADD3 R5, PT, PT, R5, 0x1, RZ ;  /* 0x0000000105050810 */ /* 0x000fe40007ffe0ff */
[----:B------:R-:W-:-:S13]  /*0200*/  ISETP.GE.U32.AND P1, PT, R7, R0, PT ;  /* 0x000000000700720c */ /* 0x000fda0003f26070 */
[----:B------:R-:W-:Y:S02]  /*0210*/  @P1 IADD3 R5, PT, PT, R5, 0x1, RZ ;  /* 0x0000000105051810 */ /* 0x000fe40007ffe0ff */
[----:B------:R-:W-:-:S04]  /*0220*/  @!P2 LOP3.LUT R5, RZ, R0, RZ, 0x33, !PT ;  /* 0x00000000ff05a212 */ /* 0x000fc800078e33ff */
[----:B------:R-:W-:-:S04]  /*0230*/  IADD3 R2, PT, PT, R6, R5, RZ ;  /* 0x0000000506027210 */ /* 0x000fc80007ffe0ff */
[C---:B------:R-:W-:Y:S02]  /*0240*/  LOP3.LUT R4, R2.reuse, 0x3, RZ, 0xc0, !PT ;  /* 0x0000000302047812 */ /* 0x040fe400078ec0ff */
[----:B------:R-:W-:Y:S02]  /*0250*/  ISETP.GE.U32.AND P1, PT, R2, 0x3, PT ;  /* 0x000000030200780c */ /* 0x000fe40003f26070 */
[----:B------:R-:W-:-:S13]  /*0260*/  ISETP.NE.AND P0, PT, R4, 0x3, PT ;  /* 0x000000030400780c */ /* 0x000fda0003f05270 */
[----:B-1----:R-:W-:Y:S05]  /*0270*/  @!P0 BRA `(.L_x_3) ;  /* 0x0000000000488947 */ /* 0x002fea0003800000 */
[----:B------:R-:W0:Y:S01]  /*0280*/  LDC.64 R4, c[0x0][0x390] ;  /* 0x0000e400ff047b82 */ /* 0x000e220000000a00 */
[----:B------:R-:W-:-:S04]  /*0290*/  IADD3 R2, PT, PT, R2, 0x1, RZ ;  /* 0x0000000102027810 */ /* 0x000fc80007ffe0ff */
[----:B------:R-:W-:-:S03]  /*02a0*/  LOP3.LUT R2, R2, 0x3, RZ, 0xc0, !PT ;  /* 0x0000000302027812 */ /* 0x000fc600078ec0ff */
[----:B------:R-:W1:Y:S01]  /*02b0*/  LDC.64 R6, c[0x0][0x380] ;  /* 0x0000e000ff067b82 */ /* 0x000e620000000a00 */
[----:B------:R-:W-:-:S07]  /*02c0*/  IADD3 R2, PT, PT, -R2, RZ, RZ ;  /* 0x000000ff02027210 */ /* 0x000fce0007ffe1ff */
[----:B------:R-:W2:Y:S02]  /*02d0*/  LDC.64 R8, c[0x0][0x388] ;  /* 0x0000e200ff087b82 */ /* 0x000ea40000000a00 */
.L_x_4:
[----:B--2---:R-:W-:-:S04]  /*02e0*/  IMAD.WIDE R12, R3, 0x4, R8 ;  /* 0x00000004030c7825 */ /* 0x004fc800078e0208 */
[C---:B-1----:R-:W-:Y:S02]  /*02f0*/  IMAD.WIDE R14, R3.reuse, 0x4, R6 ;  /* 0x00000004030e7825 */ /* 0x042fe400078e0206 */
[----:B------:R-:W2:Y:S04]  /*0300*/  LDG.E R12, desc[UR4][R12.64] ;  /* 0x000000040c0c7981 */ /* 0x000ea8000c1e1900 */
[----:B---3--:R-:W3:Y:S01]  /*0310*/  LDG.E R14, desc[UR4][R14.64] ;  /* 0x000000040e0e7981 */ /* 0x008ee2000c1e1900 */
[----:B0-----:R-:W-:Y:S01]  /*0320*/  IMAD.WIDE R10, R3, 0x4, R4 ;  /* 0x00000004030a7825 */ /* 0x001fe200078e0204 */
[----:B------:R-:W-:Y:S02]  /*0330*/  IADD3 R2, PT, PT, R2, 0x1, RZ ;  /* 0x0000000102027810 */ /* 0x000fe40007ffe0ff */
[----:B------:R-:W-:-:S02]  /*0340*/  IADD3 R3, PT, PT, R0, R3, RZ ;  /* 0x0000000300037210 */ /* 0x000fc40007ffe0ff */
[----:B------:R-:W-:Y:S01]  /*0350*/  ISETP.NE.AND P0, PT, R2, RZ, PT ;  /* 0x000000ff0200720c */ /* 0x000fe20003f05270 */
[----:B--2---:R-:W-:-:S04]  /*0360*/  FMUL R17, R12, 0.41400000452995300293 ;  /* 0x3ed3f7cf0c117820 */ /* 0x004fc80000400000 */
[----:B---3--:R-:W-:-:S05]  /*0370*/  FFMA R17, R14, 1.618000030517578125, R17 ;  /* 0x3fcf1aa00e117823 */ /* 0x008fca0000000011 */
[----:B------:R3:W-:Y:S03]  /*0380*/  STG.E desc[UR4][R10.64], R17 ;  /* 0x000000110a007986 */ /* 0x0007e6000c101904 */
[----:B------:R-:W-:Y:S05]  /*0390*/  @P0 BRA `(.L_x_4) ;  /* 0xfffffffc00d00947 */ /* 0x000fea000383ffff */
.L_x_3:
[----:B------:R-:W-:Y:S05]  /*03a0*/  BSYNC.RECONVERGENT B0 ;  /* 0x0000000000007941 */ /* 0x000fea0003800200 */
.L_x_2:
[----:B------:R-:W-:Y:S05]  /*03b0*/  @!P1 EXIT ;  /* 0x000000000000994d */ /* 0x000fea0003800000 */
.L_x_5:
[----:B0-----:R-:W3:Y:S08]  /*03c0*/  LDC.64 R6, c[0x0][0x388] ;  /* 0x0000e200ff067b82 */ /* 0x001ef00000000a00 */
[----:B------:R-:W0:Y:S01]  /*03d0*/  LDC.64 R4, c[0x0][0x380] ;  /* 0x0000e000ff047b82 */ /* 0x000e220000000a00 */
[----:B---3--:R-:W-:-:S05]  /*03e0*/  IMAD.WIDE R10, R3, 0x4, R6 ;  /* 0x00000004030a7825 */ /* 0x008fca00078e0206 */
[----:B------:R-:W2:Y:S01]  /*03f0*/  LDG.E R6, desc[UR4][R10.64] ;  /* 0x000000040a067981 */ /* 0x000ea2000c1e1900 */
[C---:B0-----:R-:W-:Y:S02]  /*0400*/  IMAD.WIDE R8, R3.reuse, 0x4, R4 ;  /* 0x0000000403087825 */ /* 0x041fe400078e0204 */
[----:B------:R-:W0:Y:S03]  /*0410*/  LDC.64 R4, c[0x0][0x390] ;  /* 0x0000e400ff047b82 */ /* 0x000e260000000a00 */
[----:B------:R-:W3:Y:S01]  /*0420*/  LDG.E R2, desc[UR4][R8.64] ;  /* 0x0000000408027981 */ /* 0x000ee2000c1e1900 */
[----:B0-----:R-:W-:-:S04]  /*0430*/  IMAD.WIDE R14, R3, 0x4, R4 ;  /* 0x00000004030e7825 */ /* 0x001fc800078e0204 */
[----:B------:R-:W-:-:S04]  /*0440*/  IMAD.WIDE R4, R0, 0x4, R8 ;  /* 0x0000000400047825 */ /* 0x000fc800078e0208 */
[----:B--2---:R-:W-:-:S04]  /*0450*/  FMUL R7, R6, 0.41400000452995300293 ;  /* 0x3ed3f7cf06077820 */ /* 0x004fc80000400000 */
[----:B---3--:R-:W-:Y:S01]  /*0460*/  FFMA R17, R2, 1.618000030517578125, R7 ;  /* 0x3fcf1aa002117823 */ /* 0x008fe20000000007 */
[----:B------:R-:W-:-:S04]  /*0470*/  IMAD.WIDE R6, R0, 0x4, R10 ;  /* 0x0000000400067825 */ /* 0x000fc800078e020a */
[----:B------:R0:W-:Y:S04]  /*0480*/  STG.E desc[UR4][R14.64], R17 ;  /* 0x000000110e007986 */ /* 0x0001e8000c101904 */
[----:B------:R-:W2:Y:S04]  /*0490*/  LDG.E R12, desc[UR4][R6.64] ;  /* 0x00000004060c7981 */ /* 0x000ea8000c1e1900 */
[----:B------:R-:W3:Y:S01]  /*04a0*/  LDG.E R2, desc[UR4][R4.64] ;  /* 0x0000000404027981 */ /* 0x000ee2000c1e1900 */
[----:B------:R-:W-:-:S04]  /*04b0*/  IMAD.WIDE R8, R0, 0x4, R14 ;  /* 0x0000000400087825 */ /* 0x000fc800078e020e */
[----:B--2---:R-:W-:Y:S01]  /*04c0*/  FMUL R11, R12, 0.41400000452995300293 ;  /* 0x3ed3f7cf0c0b7820 */ /* 0x004fe20000400000 */
[----:B------:R-:W-:-:S04]  /*04d0*/  IMAD.WIDE R12, R0, 0x4, R6 ;  /* 0x00000004000c7825 */ /* 0x000fc800078e0206 */
[----:B---3--:R-:W-:Y:S01]  /*04e0*/  FFMA R19, R2, 1.618000030517578125, R11 ;  /* 0x3fcf1aa002137823 */ /* 0x008fe2000000000b */
[----:B------:R-:W-:-:S04]  /*04f0*/  IMAD.WIDE R10, R0, 0x4, R4 ;  /* 0x00000004000a7825 */ /* 0x000fc800078e0204 */
[----:B------:R1:W-:Y:S04]  /*0500*/  STG.E desc[UR4][R8.64], R19 ;  /* 0x0000001308007986 */ /* 0x0003e8000c101904 */
[----:B------:R-:W0:Y:S04]  /*0510*/  LDG.E R16, desc[UR4][R12.64] ;  /* 0x000000040c107981 */ /* 0x000e28000c1e1900 */
[----:B------:R-:W2:Y:S01]  /*0520*/  LDG.E R2, desc[UR4][R10.64] ;  /* 0x000000040a027981 */ /* 0x000ea2000c1e1900 */
[----:B------:R-:W-:-:S04]  /*0530*/  IMAD.WIDE R6, R0, 0x4, R8 ;  /* 0x0000000400067825 */ /* 0x000fc800078e0208 */
[----:B------:R-:W-:-:S04]  /*0540*/  IMAD.WIDE R4, R0, 0x4, R10 ;  /* 0x0000000400047825 */ /* 0x000fc800078e020a */
[----:B0-----:R-:W-:-:S04]  /*0550*/  FMUL R15, R16, 0.41400000452995300293 ;  /* 0x3ed3f7cf100f7820 */ /* 0x001fc80000400000 */
[----:B--2---:R-:W-:Y:S01]  /*0560*/  FFMA R17, R2, 1.618000030517578125, R15 ;  /* 0x3fcf1aa002117823 */ /* 0x004fe2000000000f */
[----:B------:R-:W-:-:S04]  /*0570*/  IMAD.WIDE R14, R0, 0x4, R12 ;  /* 0x00000004000e7825 */ /* 0x000fc800078e020c */
[----:B------:R0:W-:Y:S04]  /*0580*/  STG.E desc[UR4][R6.64], R17 ;  /* 0x0000001106007986 */ /* 0x0001e8000c101904 */
[----:B------:R-:W2:Y:S04]  /*0590*/  LDG.E R14, desc[UR4][R14.64] ;  /* 0x000000040e0e7981 */ /* 0x000ea8000c1e1900 */
[----:B------:R-:W3:Y:S01]  /*05a0*/  LDG.E R4, desc[UR4][R4.64] ;  /* 0x0000000404047981 */ /* 0x000ee2000c1e1900 */
[C---:B-1----:R-:W-:Y:S01]  /*05b0*/  IMAD.WIDE R8, R0.reuse, 0x4, R6 ;  /* 0x0000000400087825 */ /* 0x042fe200078e0206 */
[----:B------:R-:W-:-:S04]  /*05c0*/  LEA R3, R0, R3, 0x2 ;  /* 0x0000000300037211 */ /* 0x000fc800078e10ff */
[----:B------:R-:W-:Y:S01]  /*05d0*/  ISETP.GE.AND P0, PT, R3, UR6, PT ;  /* 0x0000000603007c0c */ /* 0x000fe2000bf06270 */
[----:B--2---:R-:W-:-:S04]  /*05e0*/  FMUL R19, R14, 0.41400000452995300293 ;  /* 0x3ed3f7cf0e137820 */ /* 0x004fc80000400000 */
[----:B---3--:R-:W-:-:S05]  /*05f0*/  FFMA R19, R4, 1.618000030517578125, R19 ;  /* 0x3fcf1aa004137823 */ /* 0x008fca0000000013 */
[----:B------:R0:W-:Y:S03]  /*0600*/  STG.E desc[UR4][R8.64], R19 ;  /* 0x0000001308007986 */ /* 0x0001e6000c101904 */
[----:B------:R-:W-:Y:S05]  /*0610*/  @!P0 BRA `(.L_x_5) ;  /* 0xfffffffc00688947 */ /* 0x000fea000383ffff */
[----:B------:R-:W-:Y:S05]  /*0620*/  EXIT ;  /* 0x000000000000794d */ /* 0x000fea0003800000 */
.L_x_6:
        /* <DEDUP_REMOVED lines=13> */
.L_x_8:


//--------------------- .nv.shared.reserved.0     --------------------------
	.section	.nv.shared.reserved.0,"aw",@nobits
	.weak		__nv_reservedSMEM_offset_0_alias
	.size		__nv_reservedSMEM_offset_0_alias, 0, 64
	.other		__nv_reservedSMEM_offset_0_alias,@"STO_CUDA_RESERVED_SHARED STV_DEFAULT"
__nv_reservedSMEM_offset_0_alias:
	.zero		0
	.zero		64


//--------------------- .nv.constant0._Z13kernel_branchPKfS0_Pfi --------------------------
	.section	.nv.constant0._Z13kernel_branchPKfS0_Pfi,"a",@progbits
	.sectionflags	@""
	.align	4
.nv.constant0._Z13kernel_branchPKfS0_Pfi:
	.zero		924


//--------------------- .nv.constant0._Z15kernel_nobranchPKfS0_Pfi --------------------------
	.section	.nv.constant0._Z15kernel_nobranchPKfS0_Pfi,"a",@progbits
	.sectionflags	@""
	.align	4
.nv.constant0._Z15kernel_nobranchPKfS0_Pfi:
	.zero		924


//--------------------- SYMBOLS --------------------------

	.type		.nv.reservedSmem.offset0,@object
	.size		.nv.reservedSmem.offset0,0x4
